//
// Generated by NVIDIA NVVM Compiler
//
// Compiler Build ID: CL-36424714
// Cuda compilation tools, release 13.0, V13.0.88
// Based on NVVM 20.0.0
//

.version 9.0
.target sm_100
.address_size 64

	// .globl	_Z11scaleVectorPKfPffi

.visible .entry _Z11scaleVectorPKfPffi(
	.param .u64 .ptr .align 1 _Z11scaleVectorPKfPffi_param_0,
	.param .u64 .ptr .align 1 _Z11scaleVectorPKfPffi_param_1,
	.param .f32 _Z11scaleVectorPKfPffi_param_2,
	.param .u32 _Z11scaleVectorPKfPffi_param_3
)
{
	.reg .pred 	%p<2>;
	.reg .b32 	%r<6>;
	.reg .b32 	%f<4>;
	.reg .b64 	%rd<8>;

	ld.param.u64 	%rd1, [_Z11scaleVectorPKfPffi_param_0];
	ld.param.u64 	%rd2, [_Z11scaleVectorPKfPffi_param_1];
	ld.param.f32 	%f1, [_Z11scaleVectorPKfPffi_param_2];
	ld.param.u32 	%r2, [_Z11scaleVectorPKfPffi_param_3];
	mov.u32 	%r3, %ctaid.x;
	mov.u32 	%r4, %ntid.x;
	mov.u32 	%r5, %tid.x;
	mad.lo.s32 	%r1, %r3, %r4, %r5;
	setp.ge.s32 	%p1, %r1, %r2;
	@%p1 bra 	$L__BB0_2;
	cvta.to.global.u64 	%rd3, %rd1;
	cvta.to.global.u64 	%rd4, %rd2;
	mul.wide.s32 	%rd5, %r1, 4;
	add.s64 	%rd6, %rd3, %rd5;
	ld.global.f32 	%f2, [%rd6];
	mul.f32 	%f3, %f1, %f2;
	add.s64 	%rd7, %rd4, %rd5;
	st.global.f32 	[%rd7], %f3;
$L__BB0_2:
	ret;

}


// ===== COMPILED SASS (sm_100) =====

	.target	sm_100

	.elftype	@"ET_EXEC"


//--------------------- .note.nv.tkinfo           --------------------------
	.section	.note.nv.tkinfo,"",@"SHT_NOTE"
	.sectionflags	@"SHF_NOTE_NV_TKINFO"
	.tkinfo
        /*0018*/ 	.word	0x00000002
        /*0030*/ 	.string	""
        /*0030*/ 	.string	"ptxas"
        /*0030*/ 	.string	"Cuda compilation tools, release 13.0, V13.0.88"
        /*0030*/ 	.string	"Build cuda_13.0.r13.0/compiler.36424714_0"
        /*0030*/ 	.string	"-arch sm_100 -m 64 "



//--------------------- .note.nv.cuinfo           --------------------------
	.section	.note.nv.cuinfo,"",@"SHT_NOTE"
	.sectionflags	@"SHF_NOTE_NV_CUINFO"
        /*0018*/ 	.short	0x0002
        /*001a*/ 	.short	0x0064
        /*001c*/ 	.short	0x0082
	.zero		2


//--------------------- .nv.info                  --------------------------
	.section	.nv.info,"",@"SHT_CUDA_INFO"
	.align	4


	//----- nvinfo : EIATTR_REGCOUNT
	.align		4
        /*0000*/ 	.byte	0x04, 0x2f
        /*0002*/ 	.short	(.L_1 - .L_0)
	.align		4
.L_0:
        /*0004*/ 	.word	index@(_Z11scaleVectorPKfPffi)
        /*0008*/ 	.word	0x0000000a


	//----- nvinfo : EIATTR_FRAME_SIZE
	.align		4
.L_1:
        /*000c*/ 	.byte	0x04, 0x11
        /*000e*/ 	.short	(.L_3 - .L_2)
	.align		4
.L_2:
        /*0010*/ 	.word	index@(_Z11scaleVectorPKfPffi)
        /*0014*/ 	.word	0x00000000


	//----- nvinfo : EIATTR_MIN_STACK_SIZE
	.align		4
.L_3:
        /*0018*/ 	.byte	0x04, 0x12
        /*001a*/ 	.short	(.L_5 - .L_4)
	.align		4
.L_4:
        /*001c*/ 	.word	index@(_Z11scaleVectorPKfPffi)
        /*0020*/ 	.word	0x00000000
.L_5:


//--------------------- .nv.compat                --------------------------
	.section	.nv.compat,"",@"SHT_CUDA_COMPAT_INFO"
	.align	4
        /*0000*/ 	.byte	0x02, 0x09, 0x00, 0x00, 0x02, 0x02, 0x01, 0x00, 0x02, 0x05, 0x05, 0x00, 0x03, 0x07, 0x01, 0x01
        /*0010*/ 	.byte	0x02, 0x03, 0x00, 0x00, 0x02, 0x06, 0x01, 0x00, 0x04, 0x0b, 0x08, 0x00, 0x09, 0x00, 0x00, 0x00
        /*0020*/ 	.byte	0x00, 0x00, 0x00, 0x00


//--------------------- .nv.info._Z11scaleVectorPKfPffi --------------------------
	.section	.nv.info._Z11scaleVectorPKfPffi,"",@"SHT_CUDA_INFO"
	.sectionflags	@""
	.align	4


	//----- nvinfo : EIATTR_CUDA_API_VERSION
	.align		4
        /*0000*/ 	.byte	0x04, 0x37
        /*0002*/ 	.short	(.L_7 - .L_6)
.L_6:
        /*0004*/ 	.word	0x00000082


	//----- nvinfo : EIATTR_KPARAM_INFO
	.align		4
.L_7:
        /*0008*/ 	.byte	0x04, 0x17
        /*000a*/ 	.short	(.L_9 - .L_8)
.L_8:
        /*000c*/ 	.word	0x00000000
        /*0010*/ 	.short	0x0003
        /*0012*/ 	.short	0x0014
        /*0014*/ 	.byte	0x00, 0xf0, 0x11, 0x00


	//----- nvinfo : EIATTR_KPARAM_INFO
	.align		4
.L_9:
        /*0018*/ 	.byte	0x04, 0x17
        /*001a*/ 	.short	(.L_11 - .L_10)
.L_10:
        /*001c*/ 	.word	0x00000000
        /*0020*/ 	.short	0x0002
        /*0022*/ 	.short	0x0010
        /*0024*/ 	.byte	0x00, 0xf0, 0x11, 0x00


	//----- nvinfo : EIATTR_KPARAM_INFO
	.align		4
.L_11:
        /*0028*/ 	.byte	0x04, 0x17
        /*002a*/ 	.short	(.L_13 - .L_12)
.L_12:
        /*002c*/ 	.word	0x00000000
        /*0030*/ 	.short	0x0001
        /*0032*/ 	.short	0x0008
        /*0034*/ 	.byte	0x00, 0xf5, 0x21, 0x00


	//----- nvinfo : EIATTR_KPARAM_INFO
	.align		4
.L_13:
        /*0038*/ 	.byte	0x04, 0x17
        /*003a*/ 	.short	(.L_15 - .L_14)
.L_14:
        /*003c*/ 	.word	0x00000000
        /*0040*/ 	.short	0x0000
        /*0042*/ 	.short	0x0000
        /*0044*/ 	.byte	0x00, 0xf5, 0x21, 0x00


	//----- nvinfo : EIATTR_SPARSE_MMA_MASK
	.align		4
.L_15:
        /*0048*/ 	.byte	0x03, 0x50
        /*004a*/ 	.short	0x0000


	//----- nvinfo : EIATTR_MAXREG_COUNT
	.align		4
        /*004c*/ 	.byte	0x03, 0x1b
        /*004e*/ 	.short	0x00ff


	//----- nvinfo : EIATTR_MERCURY_ISA_VERSION
	.align		4
        /*0050*/ 	.byte	0x03, 0x5f
        /*0052*/ 	.short	0x0101


	//----- nvinfo : EIATTR_VRC_CTA_INIT_COUNT
	.align		4
        /*0054*/ 	.byte	0x02, 0x4a
	.zero		1
	.zero		1


	//----- nvinfo : EIATTR_EXIT_INSTR_OFFSETS
	.align		4
        /*0058*/ 	.byte	0x04, 0x1c
        /*005a*/ 	.short	(.L_17 - .L_16)


	//   ....[0]....
.L_16:
        /*005c*/ 	.word	0x00000070


	//   ....[1]....
        /*0060*/ 	.word	0x00000110


	//----- nvinfo : EIATTR_CBANK_PARAM_SIZE
	.align		4
.L_17:
        /*0064*/ 	.byte	0x03, 0x19
        /*0066*/ 	.short	0x0018


	//----- nvinfo : EIATTR_PARAM_CBANK
	.align		4
        /*0068*/ 	.byte	0x04, 0x0a
        /*006a*/ 	.short	(.L_19 - .L_18)
	.align		4
.L_18:
        /*006c*/ 	.word	index@(.nv.constant0._Z11scaleVectorPKfPffi)
        /*0070*/ 	.short	0x0380
        /*0072*/ 	.short	0x0018


	//----- nvinfo : EIATTR_SW_WAR
	.align		4
.L_19:
        /*0074*/ 	.byte	0x04, 0x36
        /*0076*/ 	.short	(.L_21 - .L_20)
.L_20:
        /*0078*/ 	.word	0x00000008
.L_21:


//--------------------- .nv.callgraph             --------------------------
	.section	.nv.callgraph,"",@"SHT_CUDA_CALLGRAPH"
	.align	4
	.sectionentsize	8
	.align		4
        /*0000*/ 	.word	0x00000000
	.align		4
        /*0004*/ 	.word	0xffffffff
	.align		4
        /*0008*/ 	.word	0x00000000
	.align		4
        /*000c*/ 	.word	0xfffffffe
	.align		4
        /*0010*/ 	.word	0x00000000
	.align		4
        /*0014*/ 	.word	0xfffffffd
	.align		4
        /*0018*/ 	.word	0x00000000
	.align		4
        /*001c*/ 	.word	0xfffffffc


//--------------------- .text._Z11scaleVectorPKfPffi --------------------------
	.section	.text._Z11scaleVectorPKfPffi,"ax",@progbits
	.align	128
        .global         _Z11scaleVectorPKfPffi
        .type           _Z11scaleVectorPKfPffi,@function
        .size           _Z11scaleVectorPKfPffi,(.L_x_1 - _Z11scaleVectorPKfPffi)
        .other          _Z11scaleVectorPKfPffi,@"STO_CUDA_ENTRY STV_DEFAULT"
_Z11scaleVectorPKfPffi:
.text._Z11scaleVectorPKfPffi:
[----:B------:R-:W-:Y:S01]  /*0000*/  LDC R1, c[0x0][0x37c] ;  /* 0x0000df00ff017b82 */ /* 0x000fe20000000800 */
[----:B------:R-:W0:Y:S07]  /*0010*/  S2R R0, SR_TID.X ;  /* 0x0000000000007919 */ /* 0x000e2e0000002100 */
[----:B------:R-:W0:Y:S01]  /*0020*/  S2UR UR4, SR_CTAID.X ;  /* 0x00000000000479c3 */ /* 0x000e220000002500 */
[----:B------:R-:W1:Y:S07]  /*0030*/  LDCU UR5, c[0x0][0x394] ;  /* 0x00007280ff0577ac */ /* 0x000e6e0008000800 */
[----:B------:R-:W0:Y:S02]  /*0040*/  LDC R7, c[0x0][0x360] ;  /* 0x0000d800ff077b82 */ /* 0x000e240000000800 */
[----:B0-----:R-:W-:-:S05]  /*0050*/  IMAD R7, R7, UR4, R0 ;  /* 0x0000000407077c24 */ /* 0x001fca000f8e0200 */
[----:B-1----:R-:W-:-:S13]  /*0060*/  ISETP.GE.AND P0, PT, R7, UR5, PT ;  /* 0x0000000507007c0c */ /* 0x002fda000bf06270 */
[----:B------:R-:W-:Y:S05]  /*0070*/  @P0 EXIT ;  /* 0x000000000000094d */ /* 0x000fea0003800000 */
[----:B------:R-:W0:Y:S01]  /*0080*/  LDC.64 R2, c[0x0][0x380] ;  /* 0x0000e000ff027b82 */ /* 0x000e220000000a00 */
[----:B------:R-:W1:Y:S01]  /*0090*/  LDCU.64 UR4, c[0x0][0x358] ;  /* 0x00006b00ff0477ac */ /* 0x000e620008000a00 */
[----:B------:R-:W2:Y:S06]  /*00a0*/  LDCU UR6, c[0x0][0x390] ;  /* 0x00007200ff0677ac */ /* 0x000eac0008000800 */
[----:B------:R-:W3:Y:S01]  /*00b0*/  LDC.64 R4, c[0x0][0x388] ;  /* 0x0000e200ff047b82 */ /* 0x000ee20000000a00 */
[----:B0-----:R-:W-:-:S06]  /*00c0*/  IMAD.WIDE R2, R7, 0x4, R2 ;  /* 0x0000000407027825 */ /* 0x001fcc00078e0202 */
[----:B-1----:R-:W2:Y:S01]  /*00d0*/  LDG.E R2, desc[UR4][R2.64] ;  /* 0x0000000402027981 */ /* 0x002ea2000c1e1900 */
[----:B---3--:R-:W-:-:S04]  /*00e0*/  IMAD.WIDE R4, R7, 0x4, R4 ;  /* 0x0000000407047825 */ /* 0x008fc800078e0204 */
[----:B--2---:R-:W-:-:S05]  /*00f0*/  FMUL R7, R2, UR6 ;  /* 0x0000000602077c20 */ /* 0x004fca0008400000 */
[----:B------:R-:W-:Y:S01]  /*0100*/  STG.E desc[UR4][R4.64], R7 ;  /* 0x0000000704007986 */ /* 0x000fe2000c101904 */
[----:B------:R-:W-:Y:S05]  /*0110*/  EXIT ;  /* 0x000000000000794d */ /* 0x000fea0003800000 */
.L_x_0:
[----:B------:R-:W-:-:S00]  /*0120*/  BRA `(.L_x_0) ;  /* 0xfffffffc00fc7947 */ /* 0x000fc0000383ffff */
[----:B------:R-:W-:-:S00]  /*0130*/  NOP ;  /* 0x0000000000007918 */ /* 0x000fc00000000000 */
        /* <DEDUP_REMOVED lines=12> */
.L_x_1:


//--------------------- .nv.shared.reserved.0     --------------------------
	.section	.nv.shared.reserved.0,"aw",@nobits
	.weak		__nv_reservedSMEM_offset_0_alias
	.size		__nv_reservedSMEM_offset_0_alias, 0, 64
	.other		__nv_reservedSMEM_offset_0_alias,@"STO_CUDA_RESERVED_SHARED STV_DEFAULT"
__nv_reservedSMEM_offset_0_alias:
	.zero		0
	.zero		64


//--------------------- .nv.constant0._Z11scaleVectorPKfPffi --------------------------
	.section	.nv.constant0._Z11scaleVectorPKfPffi,"a",@progbits
	.sectionflags	@""
	.align	4
.nv.constant0._Z11scaleVectorPKfPffi:
	.zero		920


//--------------------- SYMBOLS --------------------------

	.type		.nv.reservedSmem.offset0,@object
	.size		.nv.reservedSmem.offset0,0x4
